//
// Generated by NVIDIA NVVM Compiler
//
// Compiler Build ID: CL-36424714
// Cuda compilation tools, release 13.0, V13.0.88
// Based on NVVM 20.0.0
//

.version 9.0
.target sm_100
.address_size 64

	// .globl	default_function_kernel

.visible .entry default_function_kernel(
	.param .u64 .ptr .align 1 default_function_kernel_param_0,
	.param .u64 .ptr .align 1 default_function_kernel_param_1
)
.maxntid 30
{
	.reg .b32 	%r<4>;
	.reg .b32 	%f<2>;
	.reg .b64 	%rd<8>;

	ld.param.u64 	%rd1, [default_function_kernel_param_0];
	ld.param.u64 	%rd2, [default_function_kernel_param_1];
	cvta.to.global.u64 	%rd3, %rd2;
	cvta.to.global.u64 	%rd4, %rd1;
	mov.u32 	%r1, %ctaid.x;
	mov.u32 	%r2, %tid.x;
	mad.lo.s32 	%r3, %r1, 30, %r2;
	mul.wide.u32 	%rd5, %r3, 4;
	add.s64 	%rd6, %rd4, %rd5;
	ld.global.nc.f32 	%f1, [%rd6];
	add.s64 	%rd7, %rd3, %rd5;
	st.global.f32 	[%rd7], %f1;
	ret;

}


// ===== COMPILED SASS (sm_100) =====

	.target	sm_100

	.elftype	@"ET_EXEC"


//--------------------- .note.nv.tkinfo           --------------------------
	.section	.note.nv.tkinfo,"",@"SHT_NOTE"
	.sectionflags	@"SHF_NOTE_NV_TKINFO"
	.tkinfo
        /*0018*/ 	.word	0x00000002
        /*0030*/ 	.string	""
        /*0030*/ 	.string	"ptxas"
        /*0030*/ 	.string	"Cuda compilation tools, release 13.0, V13.0.88"
        /*0030*/ 	.string	"Build cuda_13.0.r13.0/compiler.36424714_0"
        /*0030*/ 	.string	"-arch sm_100 -m 64 "



//--------------------- .note.nv.cuinfo           --------------------------
	.section	.note.nv.cuinfo,"",@"SHT_NOTE"
	.sectionflags	@"SHF_NOTE_NV_CUINFO"
        /*0018*/ 	.short	0x0002
        /*001a*/ 	.short	0x0064
        /*001c*/ 	.short	0x0082
	.zero		2


//--------------------- .nv.info                  --------------------------
	.section	.nv.info,"",@"SHT_CUDA_INFO"
	.align	4


	//----- nvinfo : EIATTR_REGCOUNT
	.align		4
        /*0000*/ 	.byte	0x04, 0x2f
        /*0002*/ 	.short	(.L_1 - .L_0)
	.align		4
.L_0:
        /*0004*/ 	.word	index@(default_function_kernel)
        /*0008*/ 	.word	0x0000000a


	//----- nvinfo : EIATTR_FRAME_SIZE
	.align		4
.L_1:
        /*000c*/ 	.byte	0x04, 0x11
        /*000e*/ 	.short	(.L_3 - .L_2)
	.align		4
.L_2:
        /*0010*/ 	.word	index@(default_function_kernel)
        /*0014*/ 	.word	0x00000000


	//----- nvinfo : EIATTR_MIN_STACK_SIZE
	.align		4
.L_3:
        /*0018*/ 	.byte	0x04, 0x12
        /*001a*/ 	.short	(.L_5 - .L_4)
	.align		4
.L_4:
        /*001c*/ 	.word	index@(default_function_kernel)
        /*0020*/ 	.word	0x00000000
.L_5:


//--------------------- .nv.compat                --------------------------
	.section	.nv.compat,"",@"SHT_CUDA_COMPAT_INFO"
	.align	4
        /*0000*/ 	.byte	0x02, 0x09, 0x00, 0x00, 0x02, 0x02, 0x01, 0x00, 0x02, 0x05, 0x05, 0x00, 0x03, 0x07, 0x01, 0x01
        /*0010*/ 	.byte	0x02, 0x03, 0x00, 0x00, 0x02, 0x06, 0x01, 0x00, 0x04, 0x0b, 0x08, 0x00, 0x09, 0x00, 0x00, 0x00
        /*0020*/ 	.byte	0x00, 0x00, 0x00, 0x00


//--------------------- .nv.info.default_function_kernel --------------------------
	.section	.nv.info.default_function_kernel,"",@"SHT_CUDA_INFO"
	.sectionflags	@""
	.align	4


	//----- nvinfo : EIATTR_CUDA_API_VERSION
	.align		4
        /*0000*/ 	.byte	0x04, 0x37
        /*0002*/ 	.short	(.L_7 - .L_6)
.L_6:
        /*0004*/ 	.word	0x00000082


	//----- nvinfo : EIATTR_KPARAM_INFO
	.align		4
.L_7:
        /*0008*/ 	.byte	0x04, 0x17
        /*000a*/ 	.short	(.L_9 - .L_8)
.L_8:
        /*000c*/ 	.word	0x00000000
        /*0010*/ 	.short	0x0001
        /*0012*/ 	.short	0x0008
        /*0014*/ 	.byte	0x00, 0xf5, 0x21, 0x00


	//----- nvinfo : EIATTR_KPARAM_INFO
	.align		4
.L_9:
        /*0018*/ 	.byte	0x04, 0x17
        /*001a*/ 	.short	(.L_11 - .L_10)
.L_10:
        /*001c*/ 	.word	0x00000000
        /*0020*/ 	.short	0x0000
        /*0022*/ 	.short	0x0000
        /*0024*/ 	.byte	0x00, 0xf5, 0x21, 0x00


	//----- nvinfo : EIATTR_SPARSE_MMA_MASK
	.align		4
.L_11:
        /*0028*/ 	.byte	0x03, 0x50
        /*002a*/ 	.short	0x0000


	//----- nvinfo : EIATTR_MAXREG_COUNT
	.align		4
        /*002c*/ 	.byte	0x03, 0x1b
        /*002e*/ 	.short	0x00ff


	//----- nvinfo : EIATTR_MERCURY_ISA_VERSION
	.align		4
        /*0030*/ 	.byte	0x03, 0x5f
        /*0032*/ 	.short	0x0101


	//----- nvinfo : EIATTR_VRC_CTA_INIT_COUNT
	.align		4
        /*0034*/ 	.byte	0x02, 0x4a
	.zero		1
	.zero		1


	//----- nvinfo : EIATTR_EXIT_INSTR_OFFSETS
	.align		4
        /*0038*/ 	.byte	0x04, 0x1c
        /*003a*/ 	.short	(.L_13 - .L_12)


	//   ....[0]....
.L_12:
        /*003c*/ 	.word	0x000000b0


	//----- nvinfo : EIATTR_MAX_THREADS
	.align		4
.L_13:
        /*0040*/ 	.byte	0x04, 0x05
        /*0042*/ 	.short	(.L_15 - .L_14)
.L_14:
        /*0044*/ 	.word	0x0000001e
        /*0048*/ 	.word	0x00000001
        /*004c*/ 	.word	0x00000001


	//----- nvinfo : EIATTR_CBANK_PARAM_SIZE
	.align		4
.L_15:
        /*0050*/ 	.byte	0x03, 0x19
        /*0052*/ 	.short	0x0010


	//----- nvinfo : EIATTR_PARAM_CBANK
	.align		4
        /*0054*/ 	.byte	0x04, 0x0a
        /*0056*/ 	.short	(.L_17 - .L_16)
	.align		4
.L_16:
        /*0058*/ 	.word	index@(.nv.constant0.default_function_kernel)
        /*005c*/ 	.short	0x0380
        /*005e*/ 	.short	0x0010


	//----- nvinfo : EIATTR_SW_WAR
	.align		4
.L_17:
        /*0060*/ 	.byte	0x04, 0x36
        /*0062*/ 	.short	(.L_19 - .L_18)
.L_18:
        /*0064*/ 	.word	0x00000008
.L_19:


//--------------------- .nv.callgraph             --------------------------
	.section	.nv.callgraph,"",@"SHT_CUDA_CALLGRAPH"
	.align	4
	.sectionentsize	8
	.align		4
        /*0000*/ 	.word	0x00000000
	.align		4
        /*0004*/ 	.word	0xffffffff
	.align		4
        /*0008*/ 	.word	0x00000000
	.align		4
        /*000c*/ 	.word	0xfffffffe
	.align		4
        /*0010*/ 	.word	0x00000000
	.align		4
        /*0014*/ 	.word	0xfffffffd
	.align		4
        /*0018*/ 	.word	0x00000000
	.align		4
        /*001c*/ 	.word	0xfffffffc


//--------------------- .text.default_function_kernel --------------------------
	.section	.text.default_function_kernel,"ax",@progbits
	.align	128
        .global         default_function_kernel
        .type           default_function_kernel,@function
        .size           default_function_kernel,(.L_x_1 - default_function_kernel)
        .other          default_function_kernel,@"STO_CUDA_ENTRY STV_DEFAULT"
default_function_kernel:
.text.default_function_kernel:
[----:B------:R-:W-:Y:S01]  /*0000*/  LDC R1, c[0x0][0x37c] ;  /* 0x0000df00ff017b82 */ /* 0x000fe20000000800 */
[----:B------:R-:W0:Y:S07]  /*0010*/  S2R R7, SR_CTAID.X ;  /* 0x0000000000077919 */ /* 0x000e2e0000002500 */
[----:B------:R-:W1:Y:S01]  /*0020*/  LDC.64 R2, c[0x0][0x380] ;  /* 0x0000e000ff027b82 */ /* 0x000e620000000a00 */
[----:B------:R-:W2:Y:S01]  /*0030*/  LDCU.64 UR4, c[0x0][0x358] ;  /* 0x00006b00ff0477ac */ /* 0x000ea20008000a00 */
[----:B------:R-:W0:Y:S06]  /*0040*/  S2R R0, SR_TID.X ;  /* 0x0000000000007919 */ /* 0x000e2c0000002100 */
[----:B------:R-:W3:Y:S01]  /*0050*/  LDC.64 R4, c[0x0][0x388] ;  /* 0x0000e200ff047b82 */ /* 0x000ee20000000a00 */
[----:B0-----:R-:W-:-:S04]  /*0060*/  IMAD R7, R7, 0x1e, R0 ;  /* 0x0000001e07077824 */ /* 0x001fc800078e0200 */
[----:B-1----:R-:W-:-:S06]  /*0070*/  IMAD.WIDE.U32 R2, R7, 0x4, R2 ;  /* 0x0000000407027825 */ /* 0x002fcc00078e0002 */
[----:B--2---:R-:W2:Y:S01]  /*0080*/  LDG.E.CONSTANT R3, desc[UR4][R2.64] ;  /* 0x0000000402037981 */ /* 0x004ea2000c1e9900 */
[----:B---3--:R-:W-:-:S05]  /*0090*/  IMAD.WIDE.U32 R4, R7, 0x4, R4 ;  /* 0x0000000407047825 */ /* 0x008fca00078e0004 */
[----:B--2---:R-:W-:Y:S01]  /*00a0*/  STG.E desc[UR4][R4.64], R3 ;  /* 0x0000000304007986 */ /* 0x004fe2000c101904 */
[----:B------:R-:W-:Y:S05]  /*00b0*/  EXIT ;  /* 0x000000000000794d */ /* 0x000fea0003800000 */
.L_x_0:
[----:B------:R-:W-:-:S00]  /*00c0*/  BRA `(.L_x_0) ;  /* 0xfffffffc00fc7947 */ /* 0x000fc0000383ffff */
[----:B------:R-:W-:-:S00]  /*00d0*/  NOP ;  /* 0x0000000000007918 */ /* 0x000fc00000000000 */
        /* <DEDUP_REMOVED lines=10> */
.L_x_1:


//--------------------- .nv.shared.reserved.0     --------------------------
	.section	.nv.shared.reserved.0,"aw",@nobits
	.weak		__nv_reservedSMEM_offset_0_alias
	.size		__nv_reservedSMEM_offset_0_alias, 0, 64
	.other		__nv_reservedSMEM_offset_0_alias,@"STO_CUDA_RESERVED_SHARED STV_DEFAULT"
__nv_reservedSMEM_offset_0_alias:
	.zero		0
	.zero		64


//--------------------- .nv.constant0.default_function_kernel --------------------------
	.section	.nv.constant0.default_function_kernel,"a",@progbits
	.sectionflags	@""
	.align	4
.nv.constant0.default_function_kernel:
	.zero		912


//--------------------- SYMBOLS --------------------------

	.type		.nv.reservedSmem.offset0,@object
	.size		.nv.reservedSmem.offset0,0x4
